//
// Generated by NVIDIA NVVM Compiler
//
// Compiler Build ID: CL-36424714
// Cuda compilation tools, release 13.0, V13.0.88
// Based on NVVM 20.0.0
//

.version 9.0
.target sm_100
.address_size 64

	// .globl	_Z4InitIiJiEEvPT_DpT0_
.extern .func  (.param .b32 func_retval0) vprintf
(
	.param .b64 vprintf_param_0,
	.param .b64 vprintf_param_1
)
;
.extern .func __assertfail
(
	.param .b64 __assertfail_param_0,
	.param .b64 __assertfail_param_1,
	.param .b32 __assertfail_param_2,
	.param .b64 __assertfail_param_3,
	.param .b64 __assertfail_param_4
)
;
.global .align 1 .b8 __unnamed_1[51] = {118, 111, 105, 100, 32, 73, 110, 105, 116, 40, 84, 32, 42, 44, 32, 65, 114, 103, 115, 46, 46, 46, 41, 32, 91, 119, 105, 116, 104, 32, 84, 32, 61, 32, 105, 110, 116, 59, 32, 65, 114, 103, 115, 32, 61, 32, 105, 110, 116, 93};
.global .align 1 .b8 $str[19] = {82, 45, 118, 97, 108, 117, 101, 32, 114, 101, 102, 101, 114, 101, 110, 99, 101, 10};
.global .align 1 .b8 $str$1[13] = {118, 32, 33, 61, 32, 110, 117, 108, 108, 112, 116, 114};
.global .align 1 .b8 $str$2[27] = {47, 116, 109, 112, 47, 115, 97, 115, 115, 95, 99, 117, 95, 111, 49, 99, 113, 95, 98, 99, 120, 47, 107, 46, 99, 117};
.global .align 1 .b8 $str$3[42] = {83, 99, 111, 112, 101, 100, 32, 101, 110, 117, 109, 32, 39, 65, 39, 32, 61, 32, 37, 99, 44, 32, 39, 66, 39, 32, 61, 32, 37, 99, 44, 32, 39, 67, 39, 32, 61, 32, 37, 99, 10};
.global .align 1 .b8 $str$4[25] = {72, 105, 32, 102, 114, 111, 109, 32, 40, 71, 80, 85, 41, 32, 116, 104, 114, 101, 97, 100, 32, 37, 100, 10};

.visible .entry _Z4InitIiJiEEvPT_DpT0_(
	.param .u64 .ptr .align 1 _Z4InitIiJiEEvPT_DpT0__param_0,
	.param .u32 _Z4InitIiJiEEvPT_DpT0__param_1
)
{
	.local .align 8 .b8 	__local_depot0[24];
	.reg .b64 	%SP;
	.reg .b64 	%SPL;
	.reg .pred 	%p<5>;
	.reg .b32 	%r<16>;
	.reg .b64 	%rd<21>;

	mov.u64 	%SPL, __local_depot0;
	cvta.local.u64 	%SP, %SPL;
	ld.param.u64 	%rd1, [_Z4InitIiJiEEvPT_DpT0__param_0];
	ld.param.u32 	%r2, [_Z4InitIiJiEEvPT_DpT0__param_1];
	setp.ne.s64 	%p1, %rd1, 0;
	@%p1 bra 	$L__BB0_2;
	mov.u64 	%rd2, $str$1;
	cvta.global.u64 	%rd3, %rd2;
	mov.u64 	%rd4, $str$2;
	cvta.global.u64 	%rd5, %rd4;
	mov.u64 	%rd6, __unnamed_1;
	cvta.global.u64 	%rd7, %rd6;
	{ // callseq 0, 0
	.param .b64 param0;
	st.param.b64 	[param0], %rd3;
	.param .b64 param1;
	st.param.b64 	[param1], %rd5;
	.param .b32 param2;
	st.param.b32 	[param2], 67;
	.param .b64 param3;
	st.param.b64 	[param3], %rd7;
	.param .b64 param4;
	st.param.b64 	[param4], 1;
	call.uni 
	__assertfail, 
	(
	param0, 
	param1, 
	param2, 
	param3, 
	param4
	);
	} // callseq 0
$L__BB0_2:
	mov.u32 	%r3, %ctaid.x;
	mov.u32 	%r4, %ntid.x;
	mov.u32 	%r5, %tid.x;
	mad.lo.s32 	%r1, %r3, %r4, %r5;
	setp.ne.s32 	%p2, %r1, 0;
	@%p2 bra 	$L__BB0_4;
	add.u64 	%rd8, %SP, 8;
	add.u64 	%rd9, %SPL, 8;
	mov.b32 	%r6, 66;
	mov.b32 	%r7, 65;
	st.local.v2.u32 	[%rd9], {%r7, %r6};
	mov.b32 	%r8, 67;
	st.local.u32 	[%rd9+8], %r8;
	mov.u64 	%rd10, $str$3;
	cvta.global.u64 	%rd11, %rd10;
	{ // callseq 1, 0
	.param .b64 param0;
	st.param.b64 	[param0], %rd11;
	.param .b64 param1;
	st.param.b64 	[param1], %rd8;
	.param .b32 retval0;
	call.uni (retval0), 
	vprintf, 
	(
	param0, 
	param1
	);
	ld.param.b32 	%r9, [retval0];
	} // callseq 1
$L__BB0_4:
	add.s32 	%r11, %r1, -1;
	setp.gt.u32 	%p3, %r11, 18;
	@%p3 bra 	$L__BB0_6;
	add.u64 	%rd14, %SP, 0;
	add.u64 	%rd15, %SPL, 0;
	st.local.u32 	[%rd15], %r1;
	mov.u64 	%rd16, $str$4;
	cvta.global.u64 	%rd17, %rd16;
	{ // callseq 3, 0
	.param .b64 param0;
	st.param.b64 	[param0], %rd17;
	.param .b64 param1;
	st.param.b64 	[param1], %rd14;
	.param .b32 retval0;
	call.uni (retval0), 
	vprintf, 
	(
	param0, 
	param1
	);
	ld.param.b32 	%r14, [retval0];
	} // callseq 3
	bra.uni 	$L__BB0_8;
$L__BB0_6:
	setp.ne.s32 	%p4, %r1, 0;
	@%p4 bra 	$L__BB0_8;
	mov.u64 	%rd12, $str;
	cvta.global.u64 	%rd13, %rd12;
	{ // callseq 2, 0
	.param .b64 param0;
	st.param.b64 	[param0], %rd13;
	.param .b64 param1;
	st.param.b64 	[param1], 0;
	.param .b32 retval0;
	call.uni (retval0), 
	vprintf, 
	(
	param0, 
	param1
	);
	ld.param.b32 	%r12, [retval0];
	} // callseq 2
$L__BB0_8:
	cvta.to.global.u64 	%rd18, %rd1;
	mul.wide.s32 	%rd19, %r1, 4;
	add.s64 	%rd20, %rd18, %rd19;
	st.global.u32 	[%rd20], %r2;
	ret;

}


// ===== COMPILED SASS (sm_100) =====

	.target	sm_100

	.elftype	@"ET_EXEC"


//--------------------- .note.nv.tkinfo           --------------------------
	.section	.note.nv.tkinfo,"",@"SHT_NOTE"
	.sectionflags	@"SHF_NOTE_NV_TKINFO"
	.tkinfo
        /*0018*/ 	.word	0x00000002
        /*0030*/ 	.string	""
        /*0030*/ 	.string	"ptxas"
        /*0030*/ 	.string	"Cuda compilation tools, release 13.0, V13.0.88"
        /*0030*/ 	.string	"Build cuda_13.0.r13.0/compiler.36424714_0"
        /*0030*/ 	.string	"-arch sm_100 -m 64 "



//--------------------- .note.nv.cuinfo           --------------------------
	.section	.note.nv.cuinfo,"",@"SHT_NOTE"
	.sectionflags	@"SHF_NOTE_NV_CUINFO"
        /*0018*/ 	.short	0x0002
        /*001a*/ 	.short	0x0064
        /*001c*/ 	.short	0x0082
	.zero		2


//--------------------- .nv.info                  --------------------------
	.section	.nv.info,"",@"SHT_CUDA_INFO"
	.align	4


	//----- nvinfo : EIATTR_REGCOUNT
	.align		4
        /*0000*/ 	.byte	0x04, 0x2f
        /*0002*/ 	.short	(.L_7 - .L_6)
	.align		4
.L_6:
        /*0004*/ 	.word	index@(_Z4InitIiJiEEvPT_DpT0_)
        /*0008*/ 	.word	0x00000018


	//----- nvinfo : EIATTR_FRAME_SIZE
	.align		4
.L_7:
        /*000c*/ 	.byte	0x04, 0x11
        /*000e*/ 	.short	(.L_9 - .L_8)
	.align		4
.L_8:
        /*0010*/ 	.word	index@(_Z4InitIiJiEEvPT_DpT0_)
        /*0014*/ 	.word	0x00000018


	//----- nvinfo : EIATTR_MIN_STACK_SIZE
	.align		4
.L_9:
        /*0018*/ 	.byte	0x04, 0x12
        /*001a*/ 	.short	(.L_11 - .L_10)
	.align		4
.L_10:
        /*001c*/ 	.word	index@(_Z4InitIiJiEEvPT_DpT0_)
        /*0020*/ 	.word	0x00000018
.L_11:


//--------------------- .nv.compat                --------------------------
	.section	.nv.compat,"",@"SHT_CUDA_COMPAT_INFO"
	.align	4
        /*0000*/ 	.byte	0x02, 0x09, 0x00, 0x00, 0x02, 0x02, 0x01, 0x00, 0x02, 0x05, 0x05, 0x00, 0x03, 0x07, 0x01, 0x01
        /*0010*/ 	.byte	0x02, 0x03, 0x00, 0x00, 0x02, 0x06, 0x01, 0x00, 0x04, 0x0b, 0x08, 0x00, 0x09, 0x00, 0x00, 0x00
        /*0020*/ 	.byte	0x00, 0x00, 0x00, 0x00


//--------------------- .nv.info._Z4InitIiJiEEvPT_DpT0_ --------------------------
	.section	.nv.info._Z4InitIiJiEEvPT_DpT0_,"",@"SHT_CUDA_INFO"
	.sectionflags	@""
	.align	4


	//----- nvinfo : EIATTR_CUDA_API_VERSION
	.align		4
        /*0000*/ 	.byte	0x04, 0x37
        /*0002*/ 	.short	(.L_13 - .L_12)
.L_12:
        /*0004*/ 	.word	0x00000082


	//----- nvinfo : EIATTR_KPARAM_INFO
	.align		4
.L_13:
        /*0008*/ 	.byte	0x04, 0x17
        /*000a*/ 	.short	(.L_15 - .L_14)
.L_14:
        /*000c*/ 	.word	0x00000000
        /*0010*/ 	.short	0x0001
        /*0012*/ 	.short	0x0008
        /*0014*/ 	.byte	0x00, 0xf0, 0x11, 0x00


	//----- nvinfo : EIATTR_KPARAM_INFO
	.align		4
.L_15:
        /*0018*/ 	.byte	0x04, 0x17
        /*001a*/ 	.short	(.L_17 - .L_16)
.L_16:
        /*001c*/ 	.word	0x00000000
        /*0020*/ 	.short	0x0000
        /*0022*/ 	.short	0x0000
        /*0024*/ 	.byte	0x00, 0xf5, 0x21, 0x00


	//----- nvinfo : EIATTR_SPARSE_MMA_MASK
	.align		4
.L_17:
        /*0028*/ 	.byte	0x03, 0x50
        /*002a*/ 	.short	0x0000


	//----- nvinfo : EIATTR_MAXREG_COUNT
	.align		4
        /*002c*/ 	.byte	0x03, 0x1b
        /*002e*/ 	.short	0x00ff


	//----- nvinfo : EIATTR_EXTERNS
	.align		4
        /*0030*/ 	.byte	0x04, 0x0f
        /*0032*/ 	.short	(.L_19 - .L_18)


	//   ....[0]....
	.align		4
.L_18:
        /*0034*/ 	.word	index@(vprintf)


	//   ....[1]....
	.align		4
        /*0038*/ 	.word	index@(__assertfail)


	//----- nvinfo : EIATTR_MERCURY_ISA_VERSION
	.align		4
.L_19:
        /*003c*/ 	.byte	0x03, 0x5f
        /*003e*/ 	.short	0x0101


	//----- nvinfo : EIATTR_VRC_CTA_INIT_COUNT
	.align		4
        /*0040*/ 	.byte	0x02, 0x4a
	.zero		1
	.zero		1


	//----- nvinfo : EIATTR_SYSCALL_OFFSETS
	.align		4
        /*0044*/ 	.byte	0x04, 0x46
        /*0046*/ 	.short	(.L_21 - .L_20)


	//   ....[0]....
.L_20:
        /*0048*/ 	.word	0x00000190


	//   ....[1]....
        /*004c*/ 	.word	0x000002e0


	//   ....[2]....
        /*0050*/ 	.word	0x000003e0


	//   ....[3]....
        /*0054*/ 	.word	0x00000490


	//----- nvinfo : EIATTR_EXIT_INSTR_OFFSETS
	.align		4
.L_21:
        /*0058*/ 	.byte	0x04, 0x1c
        /*005a*/ 	.short	(.L_23 - .L_22)


	//   ....[0]....
.L_22:
        /*005c*/ 	.word	0x00000510


	//----- nvinfo : EIATTR_CRS_STACK_SIZE
	.align		4
.L_23:
        /*0060*/ 	.byte	0x04, 0x1e
        /*0062*/ 	.short	(.L_25 - .L_24)
.L_24:
        /*0064*/ 	.word	0x00000000


	//----- nvinfo : EIATTR_CBANK_PARAM_SIZE
	.align		4
.L_25:
        /*0068*/ 	.byte	0x03, 0x19
        /*006a*/ 	.short	0x000c


	//----- nvinfo : EIATTR_PARAM_CBANK
	.align		4
        /*006c*/ 	.byte	0x04, 0x0a
        /*006e*/ 	.short	(.L_27 - .L_26)
	.align		4
.L_26:
        /*0070*/ 	.word	index@(.nv.constant0._Z4InitIiJiEEvPT_DpT0_)
        /*0074*/ 	.short	0x0380
        /*0076*/ 	.short	0x000c


	//----- nvinfo : EIATTR_SW_WAR
	.align		4
.L_27:
        /*0078*/ 	.byte	0x04, 0x36
        /*007a*/ 	.short	(.L_29 - .L_28)
.L_28:
        /*007c*/ 	.word	0x00000008
.L_29:


//--------------------- .nv.callgraph             --------------------------
	.section	.nv.callgraph,"",@"SHT_CUDA_CALLGRAPH"
	.align	4
	.sectionentsize	8
	.align		4
        /*0000*/ 	.word	0x00000000
	.align		4
        /*0004*/ 	.word	0xffffffff
	.align		4
        /*0008*/ 	.word	index@(_Z4InitIiJiEEvPT_DpT0_)
	.align		4
        /*000c*/ 	.word	index@(vprintf)
	.align		4
        /*0010*/ 	.word	index@(_Z4InitIiJiEEvPT_DpT0_)
	.align		4
        /*0014*/ 	.word	index@(__assertfail)
	.align		4
        /*0018*/ 	.word	0x00000000
	.align		4
        /*001c*/ 	.word	0xfffffffe
	.align		4
        /*0020*/ 	.word	0x00000000
	.align		4
        /*0024*/ 	.word	0xfffffffd
	.align		4
        /*0028*/ 	.word	0x00000000
	.align		4
        /*002c*/ 	.word	0xfffffffc


//--------------------- .nv.constant4             --------------------------
	.section	.nv.constant4,"a",@progbits
	.align	8
	.align		8
.nv.constant4:
        /*0000*/ 	.dword	vprintf
	.align		8
        /*0008*/ 	.dword	__assertfail
	.align		8
        /*0010*/ 	.dword	__unnamed_1
	.align		8
        /*0018*/ 	.dword	$str
	.align		8
        /*0020*/ 	.dword	$str$1
	.align		8
        /*0028*/ 	.dword	$str$2
	.align		8
        /*0030*/ 	.dword	$str$3
	.align		8
        /*0038*/ 	.dword	$str$4


//--------------------- .text._Z4InitIiJiEEvPT_DpT0_ --------------------------
	.section	.text._Z4InitIiJiEEvPT_DpT0_,"ax",@progbits
	.align	128
        .global         _Z4InitIiJiEEvPT_DpT0_
        .type           _Z4InitIiJiEEvPT_DpT0_,@function
        .size           _Z4InitIiJiEEvPT_DpT0_,(.L_x_8 - _Z4InitIiJiEEvPT_DpT0_)
        .other          _Z4InitIiJiEEvPT_DpT0_,@"STO_CUDA_ENTRY STV_DEFAULT"
_Z4InitIiJiEEvPT_DpT0_:
.text._Z4InitIiJiEEvPT_DpT0_:
[----:B------:R-:W0:Y:S01]  /*0000*/  LDC R1, c[0x0][0x37c] ;  /* 0x0000df00ff017b82 */ /* 0x000e220000000800 */
[----:B------:R-:W1:Y:S01]  /*0010*/  LDCU.64 UR6, c[0x0][0x380] ;  /* 0x00007000ff0677ac */ /* 0x000e620008000a00 */
[----:B0-----:R-:W-:Y:S01]  /*0020*/  VIADD R1, R1, 0xffffffe8 ;  /* 0xffffffe801017836 */ /* 0x001fe20000000000 */
[----:B------:R-:W0:Y:S01]  /*0030*/  LDCU UR4, c[0x0][0x2f8] ;  /* 0x00005f00ff0477ac */ /* 0x000e220008000800 */
[----:B------:R-:W2:Y:S01]  /*0040*/  LDCU UR5, c[0x0][0x2fc] ;  /* 0x00005f80ff0577ac */ /* 0x000ea20008000800 */
[----:B-1----:R-:W-:-:S04]  /*0050*/  UISETP.NE.U32.AND UP0, UPT, UR6, URZ, UPT ;  /* 0x000000ff0600728c */ /* 0x002fc8000bf05070 */
[----:B------:R-:W-:Y:S01]  /*0060*/  UISETP.NE.AND.EX UP0, UPT, UR7, URZ, UPT, UP0 ;  /* 0x000000ff0700728c */ /* 0x000fe2000bf05300 */
[----:B0-----:R-:W-:-:S05]  /*0070*/  IADD3 R19, P0, PT, R1, UR4, RZ ;  /* 0x0000000401137c10 */ /* 0x001fca000ff1e0ff */
[----:B--2---:R-:W-:-:S03]  /*0080*/  IMAD.X R18, RZ, RZ, UR5, P0 ;  /* 0x00000005ff127e24 */ /* 0x004fc600080e06ff */
[----:B------:R-:W-:Y:S05]  /*0090*/  BRA.U UP0, `(.L_x_0) ;  /* 0x0000000100407547 */ /* 0x000fea000b800000 */
[----:B------:R-:W-:Y:S01]  /*00a0*/  MOV R2, 0x8 ;  /* 0x0000000800027802 */ /* 0x000fe20000000f00 */
[----:B------:R-:W0:Y:S01]  /*00b0*/  LDCU.64 UR4, c[0x4][0x20] ;  /* 0x01000400ff0477ac */ /* 0x000e220008000a00 */
[----:B------:R-:W-:Y:S02]  /*00c0*/  HFMA2 R8, -RZ, RZ, 0, 3.993511199951171875e-06 ;  /* 0x00000043ff087431 */ /* 0x000fe400000001ff */
[----:B------:R-:W-:Y:S01]  /*00d0*/  IMAD.MOV.U32 R12, RZ, RZ, 0x1 ;  /* 0x00000001ff0c7424 */ /* 0x000fe200078e00ff */
[----:B------:R-:W1:Y:S01]  /*00e0*/  LDCU.64 UR6, c[0x4][0x28] ;  /* 0x01000500ff0677ac */ /* 0x000e620008000a00 */
[----:B------:R-:W2:Y:S01]  /*00f0*/  LDC.64 R2, c[0x4][R2] ;  /* 0x0100000002027b82 */ /* 0x000ea20000000a00 */
[----:B------:R-:W-:Y:S01]  /*0100*/  IMAD.MOV.U32 R13, RZ, RZ, RZ ;  /* 0x000000ffff0d7224 */ /* 0x000fe200078e00ff */
[----:B------:R-:W3:Y:S01]  /*0110*/  LDCU.64 UR8, c[0x4][0x10] ;  /* 0x01000200ff0877ac */ /* 0x000ee20008000a00 */
[----:B0-----:R-:W-:Y:S02]  /*0120*/  IMAD.U32 R4, RZ, RZ, UR4 ;  /* 0x00000004ff047e24 */ /* 0x001fe4000f8e00ff */
[----:B------:R-:W-:Y:S01]  /*0130*/  IMAD.U32 R5, RZ, RZ, UR5 ;  /* 0x00000005ff057e24 */ /* 0x000fe2000f8e00ff */
[----:B-1----:R-:W-:Y:S01]  /*0140*/  MOV R6, UR6 ;  /* 0x0000000600067c02 */ /* 0x002fe20008000f00 */
[----:B------:R-:W-:-:S02]  /*0150*/  IMAD.U32 R7, RZ, RZ, UR7 ;  /* 0x00000007ff077e24 */ /* 0x000fc4000f8e00ff */
[----:B---3--:R-:W-:Y:S02]  /*0160*/  IMAD.U32 R10, RZ, RZ, UR8 ;  /* 0x00000008ff0a7e24 */ /* 0x008fe4000f8e00ff */
[----:B------:R-:W-:-:S07]  /*0170*/  IMAD.U32 R11, RZ, RZ, UR9 ;  /* 0x00000009ff0b7e24 */ /* 0x000fce000f8e00ff */
[----:B------:R-:W-:-:S07]  /*0180*/  LEPC R20, `(.L_x_0) ;  /* 0x000000001014794e */ /* 0x000fce0000000000 */
[----:B--2---:R-:W-:Y:S05]  /*0190*/  CALL.ABS.NOINC R2 ;  /* 0x0000000002007343 */ /* 0x004fea0003c00000 */
.L_x_0:
[----:B------:R-:W0:Y:S01]  /*01a0*/  S2R R3, SR_TID.X ;  /* 0x0000000000037919 */ /* 0x000e220000002100 */
[----:B------:R-:W0:Y:S01]  /*01b0*/  S2UR UR4, SR_CTAID.X ;  /* 0x00000000000479c3 */ /* 0x000e220000002500 */
[----:B------:R-:W-:Y:S07]  /*01c0*/  BSSY.RECONVERGENT B6, `(.L_x_1) ;  /* 0x0000013000067945 */ /* 0x000fee0003800200 */
[----:B------:R-:W0:Y:S02]  /*01d0*/  LDC R2, c[0x0][0x360] ;  /* 0x0000d800ff027b82 */ /* 0x000e240000000800 */
[----:B0-----:R-:W-:-:S05]  /*01e0*/  IMAD R2, R2, UR4, R3 ;  /* 0x0000000402027c24 */ /* 0x001fca000f8e0203 */
[----:B------:R-:W-:-:S13]  /*01f0*/  ISETP.NE.AND P0, PT, R2, RZ, PT ;  /* 0x000000ff0200720c */ /* 0x000fda0003f05270 */
[----:B------:R-:W-:Y:S05]  /*0200*/  @P0 BRA `(.L_x_2) ;  /* 0x0000000000380947 */ /* 0x000fea0003800000 */
[----:B------:R-:W-:Y:S01]  /*0210*/  IMAD.MOV.U32 R10, RZ, RZ, 0x41 ;  /* 0x00000041ff0a7424 */ /* 0x000fe200078e00ff */
[----:B------:R-:W-:Y:S01]  /*0220*/  MOV R11, 0x42 ;  /* 0x00000042000b7802 */ /* 0x000fe20000000f00 */
[----:B------:R-:W-:Y:S01]  /*0230*/  IMAD.MOV.U32 R12, RZ, RZ, 0x43 ;  /* 0x00000043ff0c7424 */ /* 0x000fe200078e00ff */
[----:B------:R-:W-:Y:S01]  /*0240*/  MOV R0, 0x0 ;  /* 0x0000000000007802 */ /* 0x000fe20000000f00 */
[----:B------:R-:W0:Y:S01]  /*0250*/  LDCU.64 UR4, c[0x4][0x30] ;  /* 0x01000600ff0477ac */ /* 0x000e220008000a00 */
[----:B------:R-:W-:Y:S01]  /*0260*/  IADD3 R6, P0, PT, R19, 0x8, RZ ;  /* 0x0000000813067810 */ /* 0x000fe20007f1e0ff */
[----:B------:R1:W-:Y:S01]  /*0270*/  STL.64 [R1+0x8], R10 ;  /* 0x0000080a01007387 */ /* 0x0003e20000100a00 */
[----:B------:R1:W2:Y:S02]  /*0280*/  LDC.64 R8, c[0x4][R0] ;  /* 0x0100000000087b82 */ /* 0x0002a40000000a00 */
[----:B------:R-:W-:Y:S01]  /*0290*/  IADD3.X R7, PT, PT, RZ, R18, RZ, P0, !PT ;  /* 0x00000012ff077210 */ /* 0x000fe200007fe4ff */
[----:B------:R1:W-:Y:S01]  /*02a0*/  STL [R1+0x10], R12 ;  /* 0x0000100c01007387 */ /* 0x0003e20000100800 */
[----:B0-----:R-:W-:-:S02]  /*02b0*/  IMAD.U32 R4, RZ, RZ, UR4 ;  /* 0x00000004ff047e24 */ /* 0x001fc4000f8e00ff */
[----:B-1----:R-:W-:-:S07]  /*02c0*/  IMAD.U32 R5, RZ, RZ, UR5 ;  /* 0x00000005ff057e24 */ /* 0x002fce000f8e00ff */
[----:B------:R-:W-:-:S07]  /*02d0*/  LEPC R20, `(.L_x_2) ;  /* 0x000000001014794e */ /* 0x000fce0000000000 */
[----:B--2---:R-:W-:Y:S05]  /*02e0*/  CALL.ABS.NOINC R8 ;  /* 0x0000000008007343 */ /* 0x004fea0003c00000 */
.L_x_2:
[----:B------:R-:W-:Y:S05]  /*02f0*/  BSYNC.RECONVERGENT B6 ;  /* 0x0000000000067941 */ /* 0x000fea0003800200 */
.L_x_1:
[----:B------:R-:W0:Y:S01]  /*0300*/  LDC.64 R16, c[0x0][0x358] ;  /* 0x0000d600ff107b82 */ /* 0x000e220000000a00 */
[----:B------:R-:W-:Y:S01]  /*0310*/  VIADD R0, R2, 0xffffffff ;  /* 0xffffffff02007836 */ /* 0x000fe20000000000 */
[----:B------:R-:W-:Y:S04]  /*0320*/  BSSY.RECONVERGENT B6, `(.L_x_3) ;  /* 0x0000018000067945 */ /* 0x000fe80003800200 */
[----:B------:R-:W-:-:S13]  /*0330*/  ISETP.GT.U32.AND P0, PT, R0, 0x12, PT ;  /* 0x000000120000780c */ /* 0x000fda0003f04070 */
[----:B------:R-:W-:Y:S05]  /*0340*/  @P0 BRA `(.L_x_4) ;  /* 0x00000000002c0947 */ /* 0x000fea0003800000 */
[----:B------:R-:W-:Y:S01]  /*0350*/  MOV R0, 0x0 ;  /* 0x0000000000007802 */ /* 0x000fe20000000f00 */
[----:B------:R1:W-:Y:S01]  /*0360*/  STL [R1], R2 ;  /* 0x0000000201007387 */ /* 0x0003e20000100800 */
[----:B------:R-:W2:Y:S01]  /*0370*/  LDCU.64 UR4, c[0x4][0x38] ;  /* 0x01000700ff0477ac */ /* 0x000ea20008000a00 */
[----:B------:R-:W-:Y:S01]  /*0380*/  IMAD.MOV.U32 R6, RZ, RZ, R19 ;  /* 0x000000ffff067224 */ /* 0x000fe200078e0013 */
[----:B------:R1:W3:Y:S01]  /*0390*/  LDC.64 R8, c[0x4][R0] ;  /* 0x0100000000087b82 */ /* 0x0002e20000000a00 */
[----:B------:R-:W-:Y:S02]  /*03a0*/  IMAD.MOV.U32 R7, RZ, RZ, R18 ;  /* 0x000000ffff077224 */ /* 0x000fe400078e0012 */
[----:B--2---:R-:W-:Y:S01]  /*03b0*/  IMAD.U32 R4, RZ, RZ, UR4 ;  /* 0x00000004ff047e24 */ /* 0x004fe2000f8e00ff */
[----:B-1----:R-:W-:-:S07]  /*03c0*/  MOV R5, UR5 ;  /* 0x0000000500057c02 */ /* 0x002fce0008000f00 */
[----:B------:R-:W-:-:S07]  /*03d0*/  LEPC R20, `(.L_x_5) ;  /* 0x000000001014794e */ /* 0x000fce0000000000 */
[----:B0--3--:R-:W-:Y:S05]  /*03e0*/  CALL.ABS.NOINC R8 ;  /* 0x0000000008007343 */ /* 0x009fea0003c00000 */
.L_x_5:
[----:B------:R-:W-:Y:S05]  /*03f0*/  BRA `(.L_x_6) ;  /* 0x0000000000287947 */ /* 0x000fea0003800000 */
.L_x_4:
[----:B------:R-:W-:-:S13]  /*0400*/  ISETP.NE.AND P0, PT, R2, RZ, PT ;  /* 0x000000ff0200720c */ /* 0x000fda0003f05270 */
[----:B------:R-:W-:Y:S05]  /*0410*/  @P0 BRA `(.L_x_6) ;  /* 0x0000000000200947 */ /* 0x000fea0003800000 */
[----:B------:R-:W-:Y:S01]  /*0420*/  MOV R0, 0x0 ;  /* 0x0000000000007802 */ /* 0x000fe20000000f00 */
[----:B------:R-:W1:Y:S01]  /*0430*/  LDCU.64 UR4, c[0x4][0x18] ;  /* 0x01000300ff0477ac */ /* 0x000e620008000a00 */
[----:B------:R-:W-:Y:S02]  /*0440*/  CS2R R6, SRZ ;  /* 0x0000000000067805 */ /* 0x000fe4000001ff00 */
[----:B------:R2:W3:Y:S01]  /*0450*/  LDC.64 R8, c[0x4][R0] ;  /* 0x0100000000087b82 */ /* 0x0004e20000000a00 */
[----:B-1----:R-:W-:Y:S01]  /*0460*/  MOV R4, UR4 ;  /* 0x0000000400047c02 */ /* 0x002fe20008000f00 */
[----:B--2---:R-:W-:-:S07]  /*0470*/  IMAD.U32 R5, RZ, RZ, UR5 ;  /* 0x00000005ff057e24 */ /* 0x004fce000f8e00ff */
[----:B------:R-:W-:-:S07]  /*0480*/  LEPC R20, `(.L_x_6) ;  /* 0x000000001014794e */ /* 0x000fce0000000000 */
[----:B0--3--:R-:W-:Y:S05]  /*0490*/  CALL.ABS.NOINC R8 ;  /* 0x0000000008007343 */ /* 0x009fea0003c00000 */
.L_x_6:
[----:B------:R-:W-:Y:S05]  /*04a0*/  BSYNC.RECONVERGENT B6 ;  /* 0x0000000000067941 */ /* 0x000fea0003800200 */
.L_x_3:
[----:B------:R-:W1:Y:S01]  /*04b0*/  LDC.64 R4, c[0x0][0x380] ;  /* 0x0000e000ff047b82 */ /* 0x000e620000000a00 */
[----:B0-----:R-:W-:Y:S02]  /*04c0*/  R2UR UR4, R16 ;  /* 0x00000000100472ca */ /* 0x001fe400000e0000 */
[----:B------:R-:W-:-:S05]  /*04d0*/  R2UR UR5, R17 ;  /* 0x00000000110572ca */ /* 0x000fca00000e0000 */
[----:B------:R-:W0:Y:S01]  /*04e0*/  LDC R7, c[0x0][0x388] ;  /* 0x0000e200ff077b82 */ /* 0x000e220000000800 */
[----:B-1----:R-:W-:-:S07]  /*04f0*/  IMAD.WIDE R2, R2, 0x4, R4 ;  /* 0x0000000402027825 */ /* 0x002fce00078e0204 */
[----:B0-----:R-:W-:Y:S01]  /*0500*/  STG.E desc[UR4][R2.64], R7 ;  /* 0x0000000702007986 */ /* 0x001fe2000c101904 */
[----:B------:R-:W-:Y:S05]  /*0510*/  EXIT ;  /* 0x000000000000794d */ /* 0x000fea0003800000 */
.L_x_7:
[----:B------:R-:W-:-:S00]  /*0520*/  BRA `(.L_x_7) ;  /* 0xfffffffc00fc7947 */ /* 0x000fc0000383ffff */
[----:B------:R-:W-:-:S00]  /*0530*/  NOP ;  /* 0x0000000000007918 */ /* 0x000fc00000000000 */
        /* <DEDUP_REMOVED lines=12> */
.L_x_8:


//--------------------- .nv.global.init           --------------------------
	.section	.nv.global.init,"aw",@progbits
.nv.global.init:
	.type		$str$1,@object
	.size		$str$1,($str - $str$1)
$str$1:
        /*0000*/ 	.byte	0x76, 0x20, 0x21, 0x3d, 0x20, 0x6e, 0x75, 0x6c, 0x6c, 0x70, 0x74, 0x72, 0x00
	.type		$str,@object
	.size		$str,($str$4 - $str)
$str:
        /*000d*/ 	.byte	0x52, 0x2d, 0x76, 0x61, 0x6c, 0x75, 0x65, 0x20, 0x72, 0x65, 0x66, 0x65, 0x72, 0x65, 0x6e, 0x63
        /*001d*/ 	.byte	0x65, 0x0a, 0x00
	.type		$str$4,@object
	.size		$str$4,($str$2 - $str$4)
$str$4:
        /*0020*/ 	.byte	0x48, 0x69, 0x20, 0x66, 0x72, 0x6f, 0x6d, 0x20, 0x28, 0x47, 0x50, 0x55, 0x29, 0x20, 0x74, 0x68
        /*0030*/ 	.byte	0x72, 0x65, 0x61, 0x64, 0x20, 0x25, 0x64, 0x0a, 0x00
	.type		$str$2,@object
	.size		$str$2,($str$3 - $str$2)
$str$2:
        /*0039*/ 	.byte	0x2f, 0x74, 0x6d, 0x70, 0x2f, 0x73, 0x61, 0x73, 0x73, 0x5f, 0x63, 0x75, 0x5f, 0x6f, 0x31, 0x63
        /*0049*/ 	.byte	0x71, 0x5f, 0x62, 0x63, 0x78, 0x2f, 0x6b, 0x2e, 0x63, 0x75, 0x00
	.type		$str$3,@object
	.size		$str$3,(__unnamed_1 - $str$3)
$str$3:
        /*0054*/ 	.byte	0x53, 0x63, 0x6f, 0x70, 0x65, 0x64, 0x20, 0x65, 0x6e, 0x75, 0x6d, 0x20, 0x27, 0x41, 0x27, 0x20
        /*0064*/ 	.byte	0x3d, 0x20, 0x25, 0x63, 0x2c, 0x20, 0x27, 0x42, 0x27, 0x20, 0x3d, 0x20, 0x25, 0x63, 0x2c, 0x20
        /*0074*/ 	.byte	0x27, 0x43, 0x27, 0x20, 0x3d, 0x20, 0x25, 0x63, 0x0a, 0x00
	.type		__unnamed_1,@object
	.size		__unnamed_1,(.L_0 - __unnamed_1)
__unnamed_1:
        /*007e*/ 	.byte	0x76, 0x6f, 0x69, 0x64, 0x20, 0x49, 0x6e, 0x69, 0x74, 0x28, 0x54, 0x20, 0x2a, 0x2c, 0x20, 0x41
        /*008e*/ 	.byte	0x72, 0x67, 0x73, 0x2e, 0x2e, 0x2e, 0x29, 0x20, 0x5b, 0x77, 0x69, 0x74, 0x68, 0x20, 0x54, 0x20
        /*009e*/ 	.byte	0x3d, 0x20, 0x69, 0x6e, 0x74, 0x3b, 0x20, 0x41, 0x72, 0x67, 0x73, 0x20, 0x3d, 0x20, 0x69, 0x6e
        /*00ae*/ 	.byte	0x74, 0x5d, 0x00
.L_0:


//--------------------- .nv.shared.reserved.0     --------------------------
	.section	.nv.shared.reserved.0,"aw",@nobits
	.weak		__nv_reservedSMEM_offset_0_alias
	.size		__nv_reservedSMEM_offset_0_alias, 0, 64
	.other		__nv_reservedSMEM_offset_0_alias,@"STO_CUDA_RESERVED_SHARED STV_DEFAULT"
__nv_reservedSMEM_offset_0_alias:
	.zero		0
	.zero		64


//--------------------- .nv.constant0._Z4InitIiJiEEvPT_DpT0_ --------------------------
	.section	.nv.constant0._Z4InitIiJiEEvPT_DpT0_,"a",@progbits
	.sectionflags	@""
	.align	4
.nv.constant0._Z4InitIiJiEEvPT_DpT0_:
	.zero		908


//--------------------- SYMBOLS --------------------------

	.type		.nv.reservedSmem.offset0,@object
	.size		.nv.reservedSmem.offset0,0x4
	.type		vprintf,@function
	.type		__assertfail,@function
